//
// Generated by NVIDIA NVVM Compiler
//
// Compiler Build ID: CL-36424714
// Cuda compilation tools, release 13.0, V13.0.88
// Based on NVVM 20.0.0
//

.version 9.0
.target sm_100
.address_size 64

	// .globl	_Z14oahttslf_resetP16oahttslf_entry_s

.visible .entry _Z14oahttslf_resetP16oahttslf_entry_s(
	.param .u64 .ptr .align 1 _Z14oahttslf_resetP16oahttslf_entry_s_param_0
)
{
	.reg .pred 	%p<3>;
	.reg .b32 	%r<10>;
	.reg .b64 	%rd<6>;

	ld.param.u64 	%rd2, [_Z14oahttslf_resetP16oahttslf_entry_s_param_0];
	mov.u32 	%r1, %ntid.x;
	mov.u32 	%r6, %ctaid.x;
	mov.u32 	%r7, %tid.x;
	mad.lo.s32 	%r9, %r1, %r6, %r7;
	setp.gt.s32 	%p1, %r9, 67108863;
	@%p1 bra 	$L__BB0_3;
	mov.u32 	%r8, %nctaid.x;
	mul.lo.s32 	%r3, %r8, %r1;
	cvta.to.global.u64 	%rd1, %rd2;
$L__BB0_2:
	mul.wide.s32 	%rd3, %r9, 16;
	add.s64 	%rd4, %rd1, %rd3;
	mov.b64 	%rd5, 0;
	st.global.u64 	[%rd4], %rd5;
	st.global.u64 	[%rd4+8], %rd5;
	add.s32 	%r9, %r9, %r3;
	setp.lt.s32 	%p2, %r9, 67108864;
	@%p2 bra 	$L__BB0_2;
$L__BB0_3:
	ret;

}


// ===== COMPILED SASS (sm_100) =====

	.target	sm_100

	.elftype	@"ET_EXEC"


//--------------------- .note.nv.tkinfo           --------------------------
	.section	.note.nv.tkinfo,"",@"SHT_NOTE"
	.sectionflags	@"SHF_NOTE_NV_TKINFO"
	.tkinfo
        /*0018*/ 	.word	0x00000002
        /*0030*/ 	.string	""
        /*0030*/ 	.string	"ptxas"
        /*0030*/ 	.string	"Cuda compilation tools, release 13.0, V13.0.88"
        /*0030*/ 	.string	"Build cuda_13.0.r13.0/compiler.36424714_0"
        /*0030*/ 	.string	"-arch sm_100 -m 64 "



//--------------------- .note.nv.cuinfo           --------------------------
	.section	.note.nv.cuinfo,"",@"SHT_NOTE"
	.sectionflags	@"SHF_NOTE_NV_CUINFO"
        /*0018*/ 	.short	0x0002
        /*001a*/ 	.short	0x0064
        /*001c*/ 	.short	0x0082
	.zero		2


//--------------------- .nv.info                  --------------------------
	.section	.nv.info,"",@"SHT_CUDA_INFO"
	.align	4


	//----- nvinfo : EIATTR_REGCOUNT
	.align		4
        /*0000*/ 	.byte	0x04, 0x2f
        /*0002*/ 	.short	(.L_1 - .L_0)
	.align		4
.L_0:
        /*0004*/ 	.word	index@(_Z14oahttslf_resetP16oahttslf_entry_s)
        /*0008*/ 	.word	0x00000008


	//----- nvinfo : EIATTR_FRAME_SIZE
	.align		4
.L_1:
        /*000c*/ 	.byte	0x04, 0x11
        /*000e*/ 	.short	(.L_3 - .L_2)
	.align		4
.L_2:
        /*0010*/ 	.word	index@(_Z14oahttslf_resetP16oahttslf_entry_s)
        /*0014*/ 	.word	0x00000000


	//----- nvinfo : EIATTR_MIN_STACK_SIZE
	.align		4
.L_3:
        /*0018*/ 	.byte	0x04, 0x12
        /*001a*/ 	.short	(.L_5 - .L_4)
	.align		4
.L_4:
        /*001c*/ 	.word	index@(_Z14oahttslf_resetP16oahttslf_entry_s)
        /*0020*/ 	.word	0x00000000
.L_5:


//--------------------- .nv.compat                --------------------------
	.section	.nv.compat,"",@"SHT_CUDA_COMPAT_INFO"
	.align	4
        /*0000*/ 	.byte	0x02, 0x09, 0x00, 0x00, 0x02, 0x02, 0x01, 0x00, 0x02, 0x05, 0x05, 0x00, 0x03, 0x07, 0x01, 0x01
        /*0010*/ 	.byte	0x02, 0x03, 0x00, 0x00, 0x02, 0x06, 0x01, 0x00, 0x04, 0x0b, 0x08, 0x00, 0x09, 0x00, 0x00, 0x00
        /*0020*/ 	.byte	0x00, 0x00, 0x00, 0x00


//--------------------- .nv.info._Z14oahttslf_resetP16oahttslf_entry_s --------------------------
	.section	.nv.info._Z14oahttslf_resetP16oahttslf_entry_s,"",@"SHT_CUDA_INFO"
	.sectionflags	@""
	.align	4


	//----- nvinfo : EIATTR_CUDA_API_VERSION
	.align		4
        /*0000*/ 	.byte	0x04, 0x37
        /*0002*/ 	.short	(.L_7 - .L_6)
.L_6:
        /*0004*/ 	.word	0x00000082


	//----- nvinfo : EIATTR_KPARAM_INFO
	.align		4
.L_7:
        /*0008*/ 	.byte	0x04, 0x17
        /*000a*/ 	.short	(.L_9 - .L_8)
.L_8:
        /*000c*/ 	.word	0x00000000
        /*0010*/ 	.short	0x0000
        /*0012*/ 	.short	0x0000
        /*0014*/ 	.byte	0x00, 0xf5, 0x21, 0x00


	//----- nvinfo : EIATTR_SPARSE_MMA_MASK
	.align		4
.L_9:
        /*0018*/ 	.byte	0x03, 0x50
        /*001a*/ 	.short	0x0000


	//----- nvinfo : EIATTR_MAXREG_COUNT
	.align		4
        /*001c*/ 	.byte	0x03, 0x1b
        /*001e*/ 	.short	0x00ff


	//----- nvinfo : EIATTR_MERCURY_ISA_VERSION
	.align		4
        /*0020*/ 	.byte	0x03, 0x5f
        /*0022*/ 	.short	0x0101


	//----- nvinfo : EIATTR_VRC_CTA_INIT_COUNT
	.align		4
        /*0024*/ 	.byte	0x02, 0x4a
	.zero		1
	.zero		1


	//----- nvinfo : EIATTR_EXIT_INSTR_OFFSETS
	.align		4
        /*0028*/ 	.byte	0x04, 0x1c
        /*002a*/ 	.short	(.L_11 - .L_10)


	//   ....[0]....
.L_10:
        /*002c*/ 	.word	0x00000060


	//   ....[1]....
        /*0030*/ 	.word	0x00000110


	//----- nvinfo : EIATTR_CRS_STACK_SIZE
	.align		4
.L_11:
        /*0034*/ 	.byte	0x04, 0x1e
        /*0036*/ 	.short	(.L_13 - .L_12)
.L_12:
        /*0038*/ 	.word	0x00000000


	//----- nvinfo : EIATTR_CBANK_PARAM_SIZE
	.align		4
.L_13:
        /*003c*/ 	.byte	0x03, 0x19
        /*003e*/ 	.short	0x0008


	//----- nvinfo : EIATTR_PARAM_CBANK
	.align		4
        /*0040*/ 	.byte	0x04, 0x0a
        /*0042*/ 	.short	(.L_15 - .L_14)
	.align		4
.L_14:
        /*0044*/ 	.word	index@(.nv.constant0._Z14oahttslf_resetP16oahttslf_entry_s)
        /*0048*/ 	.short	0x0380
        /*004a*/ 	.short	0x0008


	//----- nvinfo : EIATTR_SW_WAR
	.align		4
.L_15:
        /*004c*/ 	.byte	0x04, 0x36
        /*004e*/ 	.short	(.L_17 - .L_16)
.L_16:
        /*0050*/ 	.word	0x00000008
.L_17:


//--------------------- .nv.callgraph             --------------------------
	.section	.nv.callgraph,"",@"SHT_CUDA_CALLGRAPH"
	.align	4
	.sectionentsize	8
	.align		4
        /*0000*/ 	.word	0x00000000
	.align		4
        /*0004*/ 	.word	0xffffffff
	.align		4
        /*0008*/ 	.word	0x00000000
	.align		4
        /*000c*/ 	.word	0xfffffffe
	.align		4
        /*0010*/ 	.word	0x00000000
	.align		4
        /*0014*/ 	.word	0xfffffffd
	.align		4
        /*0018*/ 	.word	0x00000000
	.align		4
        /*001c*/ 	.word	0xfffffffc


//--------------------- .text._Z14oahttslf_resetP16oahttslf_entry_s --------------------------
	.section	.text._Z14oahttslf_resetP16oahttslf_entry_s,"ax",@progbits
	.align	128
        .global         _Z14oahttslf_resetP16oahttslf_entry_s
        .type           _Z14oahttslf_resetP16oahttslf_entry_s,@function
        .size           _Z14oahttslf_resetP16oahttslf_entry_s,(.L_x_2 - _Z14oahttslf_resetP16oahttslf_entry_s)
        .other          _Z14oahttslf_resetP16oahttslf_entry_s,@"STO_CUDA_ENTRY STV_DEFAULT"
_Z14oahttslf_resetP16oahttslf_entry_s:
.text._Z14oahttslf_resetP16oahttslf_entry_s:
[----:B------:R-:W-:Y:S01]  /*0000*/  LDC R1, c[0x0][0x37c] ;  /* 0x0000df00ff017b82 */ /* 0x000fe20000000800 */
[----:B------:R-:W0:Y:S01]  /*0010*/  S2R R0, SR_CTAID.X ;  /* 0x0000000000007919 */ /* 0x000e220000002500 */
[----:B------:R-:W0:Y:S01]  /*0020*/  LDCU UR4, c[0x0][0x360] ;  /* 0x00006c00ff0477ac */ /* 0x000e220008000800 */
[----:B------:R-:W0:Y:S02]  /*0030*/  S2R R3, SR_TID.X ;  /* 0x0000000000037919 */ /* 0x000e240000002100 */
[----:B0-----:R-:W-:-:S05]  /*0040*/  IMAD R0, R0, UR4, R3 ;  /* 0x0000000400007c24 */ /* 0x001fca000f8e0203 */
[----:B------:R-:W-:-:S13]  /*0050*/  ISETP.GT.AND P0, PT, R0, 0x3ffffff, PT ;  /* 0x03ffffff0000780c */ /* 0x000fda0003f04270 */
[----:B------:R-:W-:Y:S05]  /*0060*/  @P0 EXIT ;  /* 0x000000000000094d */ /* 0x000fea0003800000 */
[----:B------:R-:W0:Y:S01]  /*0070*/  LDC.64 R4, c[0x0][0x380] ;  /* 0x0000e000ff047b82 */ /* 0x000e220000000a00 */
[----:B------:R-:W1:Y:S01]  /*0080*/  LDCU UR5, c[0x0][0x370] ;  /* 0x00006e00ff0577ac */ /* 0x000e620008000800 */
[----:B------:R-:W2:Y:S01]  /*0090*/  LDCU.64 UR6, c[0x0][0x358] ;  /* 0x00006b00ff0677ac */ /* 0x000ea20008000a00 */
[----:B-1----:R-:W-:-:S12]  /*00a0*/  UIMAD UR4, UR4, UR5, URZ ;  /* 0x00000005040472a4 */ /* 0x002fd8000f8e02ff */
.L_x_0:
[C---:B0-----:R-:W-:Y:S01]  /*00b0*/  IMAD.WIDE R2, R0.reuse, 0x10, R4 ;  /* 0x0000001000027825 */ /* 0x041fe200078e0204 */
[----:B------:R-:W-:-:S04]  /*00c0*/  IADD3 R0, PT, PT, R0, UR4, RZ ;  /* 0x0000000400007c10 */ /* 0x000fc8000fffe0ff */
[----:B--2---:R1:W-:Y:S01]  /*00d0*/  STG.E.64 desc[UR6][R2.64], RZ ;  /* 0x000000ff02007986 */ /* 0x0043e2000c101b06 */
[----:B------:R-:W-:-:S03]  /*00e0*/  ISETP.GE.AND P0, PT, R0, 0x4000000, PT ;  /* 0x040000000000780c */ /* 0x000fc60003f06270 */
[----:B------:R1:W-:Y:S10]  /*00f0*/  STG.E.64 desc[UR6][R2.64+0x8], RZ ;  /* 0x000008ff02007986 */ /* 0x0003f4000c101b06 */
[----:B-1----:R-:W-:Y:S05]  /*0100*/  @!P0 BRA `(.L_x_0) ;  /* 0xfffffffc00e88947 */ /* 0x002fea000383ffff */
[----:B------:R-:W-:Y:S05]  /*0110*/  EXIT ;  /* 0x000000000000794d */ /* 0x000fea0003800000 */
.L_x_1:
[----:B------:R-:W-:-:S00]  /*0120*/  BRA `(.L_x_1) ;  /* 0xfffffffc00fc7947 */ /* 0x000fc0000383ffff */
[----:B------:R-:W-:-:S00]  /*0130*/  NOP ;  /* 0x0000000000007918 */ /* 0x000fc00000000000 */
        /* <DEDUP_REMOVED lines=12> */
.L_x_2:


//--------------------- .nv.shared.reserved.0     --------------------------
	.section	.nv.shared.reserved.0,"aw",@nobits
	.weak		__nv_reservedSMEM_offset_0_alias
	.size		__nv_reservedSMEM_offset_0_alias, 0, 64
	.other		__nv_reservedSMEM_offset_0_alias,@"STO_CUDA_RESERVED_SHARED STV_DEFAULT"
__nv_reservedSMEM_offset_0_alias:
	.zero		0
	.zero		64


//--------------------- .nv.constant0._Z14oahttslf_resetP16oahttslf_entry_s --------------------------
	.section	.nv.constant0._Z14oahttslf_resetP16oahttslf_entry_s,"a",@progbits
	.sectionflags	@""
	.align	4
.nv.constant0._Z14oahttslf_resetP16oahttslf_entry_s:
	.zero		904


//--------------------- SYMBOLS --------------------------

	.type		.nv.reservedSmem.offset0,@object
	.size		.nv.reservedSmem.offset0,0x4
